//
// Generated by NVIDIA NVVM Compiler
//
// Compiler Build ID: CL-36424714
// Cuda compilation tools, release 13.0, V13.0.88
// Based on NVVM 20.0.0
//

.version 9.0
.target sm_100
.address_size 64

	// .globl	_Z21kernel_non_atomic_addPi

.visible .entry _Z21kernel_non_atomic_addPi(
	.param .u64 .ptr .align 1 _Z21kernel_non_atomic_addPi_param_0
)
{
	.reg .b32 	%r<13>;
	.reg .b64 	%rd<5>;

	ld.param.u64 	%rd1, [_Z21kernel_non_atomic_addPi_param_0];
	cvta.to.global.u64 	%rd2, %rd1;
	mov.u32 	%r1, %ctaid.x;
	mov.u32 	%r2, %ntid.x;
	mov.u32 	%r3, %tid.x;
	mad.lo.s32 	%r4, %r1, %r2, %r3;
	mul.hi.s32 	%r5, %r4, 1717986919;
	shr.u32 	%r6, %r5, 31;
	shr.s32 	%r7, %r5, 2;
	add.s32 	%r8, %r7, %r6;
	mul.lo.s32 	%r9, %r8, 10;
	sub.s32 	%r10, %r4, %r9;
	mul.wide.s32 	%rd3, %r10, 4;
	add.s64 	%rd4, %rd2, %rd3;
	ld.global.u32 	%r11, [%rd4];
	add.s32 	%r12, %r11, 1;
	st.global.u32 	[%rd4], %r12;
	ret;

}
	// .globl	_Z17kernel_atomic_addPi
.visible .entry _Z17kernel_atomic_addPi(
	.param .u64 .ptr .align 1 _Z17kernel_atomic_addPi_param_0
)
{
	.reg .b32 	%r<12>;
	.reg .b64 	%rd<5>;

	ld.param.u64 	%rd1, [_Z17kernel_atomic_addPi_param_0];
	cvta.to.global.u64 	%rd2, %rd1;
	mov.u32 	%r1, %ctaid.x;
	mov.u32 	%r2, %ntid.x;
	mov.u32 	%r3, %tid.x;
	mad.lo.s32 	%r4, %r1, %r2, %r3;
	mul.hi.s32 	%r5, %r4, 1717986919;
	shr.u32 	%r6, %r5, 31;
	shr.s32 	%r7, %r5, 2;
	add.s32 	%r8, %r7, %r6;
	mul.lo.s32 	%r9, %r8, 10;
	sub.s32 	%r10, %r4, %r9;
	mul.wide.s32 	%rd3, %r10, 4;
	add.s64 	%rd4, %rd2, %rd3;
	atom.global.add.u32 	%r11, [%rd4], 1;
	ret;

}


// ===== COMPILED SASS (sm_100) =====

	.target	sm_100

	.elftype	@"ET_EXEC"


//--------------------- .note.nv.tkinfo           --------------------------
	.section	.note.nv.tkinfo,"",@"SHT_NOTE"
	.sectionflags	@"SHF_NOTE_NV_TKINFO"
	.tkinfo
        /*0018*/ 	.word	0x00000002
        /*0030*/ 	.string	""
        /*0030*/ 	.string	"ptxas"
        /*0030*/ 	.string	"Cuda compilation tools, release 13.0, V13.0.88"
        /*0030*/ 	.string	"Build cuda_13.0.r13.0/compiler.36424714_0"
        /*0030*/ 	.string	"-arch sm_100 -m 64 "



//--------------------- .note.nv.cuinfo           --------------------------
	.section	.note.nv.cuinfo,"",@"SHT_NOTE"
	.sectionflags	@"SHF_NOTE_NV_CUINFO"
        /*0018*/ 	.short	0x0002
        /*001a*/ 	.short	0x0064
        /*001c*/ 	.short	0x0082
	.zero		2


//--------------------- .nv.info                  --------------------------
	.section	.nv.info,"",@"SHT_CUDA_INFO"
	.align	4


	//----- nvinfo : EIATTR_REGCOUNT
	.align		4
        /*0000*/ 	.byte	0x04, 0x2f
        /*0002*/ 	.short	(.L_1 - .L_0)
	.align		4
.L_0:
        /*0004*/ 	.word	index@(_Z21kernel_non_atomic_addPi)
        /*0008*/ 	.word	0x00000008


	//----- nvinfo : EIATTR_FRAME_SIZE
	.align		4
.L_1:
        /*000c*/ 	.byte	0x04, 0x11
        /*000e*/ 	.short	(.L_3 - .L_2)
	.align		4
.L_2:
        /*0010*/ 	.word	index@(_Z21kernel_non_atomic_addPi)
        /*0014*/ 	.word	0x00000000


	//----- nvinfo : EIATTR_REGCOUNT
	.align		4
.L_3:
        /*0018*/ 	.byte	0x04, 0x2f
        /*001a*/ 	.short	(.L_5 - .L_4)
	.align		4
.L_4:
        /*001c*/ 	.word	index@(_Z17kernel_atomic_addPi)
        /*0020*/ 	.word	0x0000000a


	//----- nvinfo : EIATTR_FRAME_SIZE
	.align		4
.L_5:
        /*0024*/ 	.byte	0x04, 0x11
        /*0026*/ 	.short	(.L_7 - .L_6)
	.align		4
.L_6:
        /*0028*/ 	.word	index@(_Z17kernel_atomic_addPi)
        /*002c*/ 	.word	0x00000000


	//----- nvinfo : EIATTR_MIN_STACK_SIZE
	.align		4
.L_7:
        /*0030*/ 	.byte	0x04, 0x12
        /*0032*/ 	.short	(.L_9 - .L_8)
	.align		4
.L_8:
        /*0034*/ 	.word	index@(_Z17kernel_atomic_addPi)
        /*0038*/ 	.word	0x00000000


	//----- nvinfo : EIATTR_MIN_STACK_SIZE
	.align		4
.L_9:
        /*003c*/ 	.byte	0x04, 0x12
        /*003e*/ 	.short	(.L_11 - .L_10)
	.align		4
.L_10:
        /*0040*/ 	.word	index@(_Z21kernel_non_atomic_addPi)
        /*0044*/ 	.word	0x00000000
.L_11:


//--------------------- .nv.compat                --------------------------
	.section	.nv.compat,"",@"SHT_CUDA_COMPAT_INFO"
	.align	4
        /*0000*/ 	.byte	0x02, 0x09, 0x00, 0x00, 0x02, 0x02, 0x01, 0x00, 0x02, 0x05, 0x05, 0x00, 0x03, 0x07, 0x01, 0x01
        /*0010*/ 	.byte	0x02, 0x03, 0x00, 0x00, 0x02, 0x06, 0x01, 0x00, 0x04, 0x0b, 0x08, 0x00, 0x09, 0x00, 0x00, 0x00
        /*0020*/ 	.byte	0x00, 0x00, 0x00, 0x00


//--------------------- .nv.info._Z17kernel_atomic_addPi --------------------------
	.section	.nv.info._Z17kernel_atomic_addPi,"",@"SHT_CUDA_INFO"
	.sectionflags	@""
	.align	4


	//----- nvinfo : EIATTR_CUDA_API_VERSION
	.align		4
        /*0000*/ 	.byte	0x04, 0x37
        /*0002*/ 	.short	(.L_13 - .L_12)
.L_12:
        /*0004*/ 	.word	0x00000082


	//----- nvinfo : EIATTR_KPARAM_INFO
	.align		4
.L_13:
        /*0008*/ 	.byte	0x04, 0x17
        /*000a*/ 	.short	(.L_15 - .L_14)
.L_14:
        /*000c*/ 	.word	0x00000000
        /*0010*/ 	.short	0x0000
        /*0012*/ 	.short	0x0000
        /*0014*/ 	.byte	0x00, 0xf5, 0x21, 0x00


	//----- nvinfo : EIATTR_SPARSE_MMA_MASK
	.align		4
.L_15:
        /*0018*/ 	.byte	0x03, 0x50
        /*001a*/ 	.short	0x0000


	//----- nvinfo : EIATTR_MAXREG_COUNT
	.align		4
        /*001c*/ 	.byte	0x03, 0x1b
        /*001e*/ 	.short	0x00ff


	//----- nvinfo : EIATTR_MERCURY_ISA_VERSION
	.align		4
        /*0020*/ 	.byte	0x03, 0x5f
        /*0022*/ 	.short	0x0101


	//----- nvinfo : EIATTR_VRC_CTA_INIT_COUNT
	.align		4
        /*0024*/ 	.byte	0x02, 0x4a
	.zero		1
	.zero		1


	//----- nvinfo : EIATTR_EXIT_INSTR_OFFSETS
	.align		4
        /*0028*/ 	.byte	0x04, 0x1c
        /*002a*/ 	.short	(.L_17 - .L_16)


	//   ....[0]....
.L_16:
        /*002c*/ 	.word	0x000000e0


	//----- nvinfo : EIATTR_CBANK_PARAM_SIZE
	.align		4
.L_17:
        /*0030*/ 	.byte	0x03, 0x19
        /*0032*/ 	.short	0x0008


	//----- nvinfo : EIATTR_PARAM_CBANK
	.align		4
        /*0034*/ 	.byte	0x04, 0x0a
        /*0036*/ 	.short	(.L_19 - .L_18)
	.align		4
.L_18:
        /*0038*/ 	.word	index@(.nv.constant0._Z17kernel_atomic_addPi)
        /*003c*/ 	.short	0x0380
        /*003e*/ 	.short	0x0008


	//----- nvinfo : EIATTR_SW_WAR
	.align		4
.L_19:
        /*0040*/ 	.byte	0x04, 0x36
        /*0042*/ 	.short	(.L_21 - .L_20)
.L_20:
        /*0044*/ 	.word	0x00000008
.L_21:


//--------------------- .nv.info._Z21kernel_non_atomic_addPi --------------------------
	.section	.nv.info._Z21kernel_non_atomic_addPi,"",@"SHT_CUDA_INFO"
	.sectionflags	@""
	.align	4


	//----- nvinfo : EIATTR_CUDA_API_VERSION
	.align		4
        /*0000*/ 	.byte	0x04, 0x37
        /*0002*/ 	.short	(.L_23 - .L_22)
.L_22:
        /*0004*/ 	.word	0x00000082


	//----- nvinfo : EIATTR_KPARAM_INFO
	.align		4
.L_23:
        /*0008*/ 	.byte	0x04, 0x17
        /*000a*/ 	.short	(.L_25 - .L_24)
.L_24:
        /*000c*/ 	.word	0x00000000
        /*0010*/ 	.short	0x0000
        /*0012*/ 	.short	0x0000
        /*0014*/ 	.byte	0x00, 0xf5, 0x21, 0x00


	//----- nvinfo : EIATTR_SPARSE_MMA_MASK
	.align		4
.L_25:
        /*0018*/ 	.byte	0x03, 0x50
        /*001a*/ 	.short	0x0000


	//----- nvinfo : EIATTR_MAXREG_COUNT
	.align		4
        /*001c*/ 	.byte	0x03, 0x1b
        /*001e*/ 	.short	0x00ff


	//----- nvinfo : EIATTR_MERCURY_ISA_VERSION
	.align		4
        /*0020*/ 	.byte	0x03, 0x5f
        /*0022*/ 	.short	0x0101


	//----- nvinfo : EIATTR_VRC_CTA_INIT_COUNT
	.align		4
        /*0024*/ 	.byte	0x02, 0x4a
	.zero		1
	.zero		1


	//----- nvinfo : EIATTR_EXIT_INSTR_OFFSETS
	.align		4
        /*0028*/ 	.byte	0x04, 0x1c
        /*002a*/ 	.short	(.L_27 - .L_26)


	//   ....[0]....
.L_26:
        /*002c*/ 	.word	0x000000f0


	//----- nvinfo : EIATTR_CBANK_PARAM_SIZE
	.align		4
.L_27:
        /*0030*/ 	.byte	0x03, 0x19
        /*0032*/ 	.short	0x0008


	//----- nvinfo : EIATTR_PARAM_CBANK
	.align		4
        /*0034*/ 	.byte	0x04, 0x0a
        /*0036*/ 	.short	(.L_29 - .L_28)
	.align		4
.L_28:
        /*0038*/ 	.word	index@(.nv.constant0._Z21kernel_non_atomic_addPi)
        /*003c*/ 	.short	0x0380
        /*003e*/ 	.short	0x0008


	//----- nvinfo : EIATTR_SW_WAR
	.align		4
.L_29:
        /*0040*/ 	.byte	0x04, 0x36
        /*0042*/ 	.short	(.L_31 - .L_30)
.L_30:
        /*0044*/ 	.word	0x00000008
.L_31:


//--------------------- .nv.callgraph             --------------------------
	.section	.nv.callgraph,"",@"SHT_CUDA_CALLGRAPH"
	.align	4
	.sectionentsize	8
	.align		4
        /*0000*/ 	.word	0x00000000
	.align		4
        /*0004*/ 	.word	0xffffffff
	.align		4
        /*0008*/ 	.word	0x00000000
	.align		4
        /*000c*/ 	.word	0xfffffffe
	.align		4
        /*0010*/ 	.word	0x00000000
	.align		4
        /*0014*/ 	.word	0xfffffffd
	.align		4
        /*0018*/ 	.word	0x00000000
	.align		4
        /*001c*/ 	.word	0xfffffffc


//--------------------- .text._Z17kernel_atomic_addPi --------------------------
	.section	.text._Z17kernel_atomic_addPi,"ax",@progbits
	.align	128
        .global         _Z17kernel_atomic_addPi
        .type           _Z17kernel_atomic_addPi,@function
        .size           _Z17kernel_atomic_addPi,(.L_x_2 - _Z17kernel_atomic_addPi)
        .other          _Z17kernel_atomic_addPi,@"STO_CUDA_ENTRY STV_DEFAULT"
_Z17kernel_atomic_addPi:
.text._Z17kernel_atomic_addPi:
[----:B------:R-:W-:Y:S01]  /*0000*/  LDC R1, c[0x0][0x37c] ;  /* 0x0000df00ff017b82 */ /* 0x000fe20000000800 */
[----:B------:R-:W0:Y:S07]  /*0010*/  S2R R5, SR_TID.X ;  /* 0x0000000000057919 */ /* 0x000e2e0000002100 */
[----:B------:R-:W0:Y:S01]  /*0020*/  S2UR UR4, SR_CTAID.X ;  /* 0x00000000000479c3 */ /* 0x000e220000002500 */
[----:B------:R-:W-:-:S07]  /*0030*/  HFMA2 R7, -RZ, RZ, 0, 5.9604644775390625e-08 ;  /* 0x00000001ff077431 */ /* 0x000fce00000001ff */
[----:B------:R-:W0:Y:S08]  /*0040*/  LDC R0, c[0x0][0x360] ;  /* 0x0000d800ff007b82 */ /* 0x000e300000000800 */
[----:B------:R-:W1:Y:S01]  /*0050*/  LDC.64 R2, c[0x0][0x380] ;  /* 0x0000e000ff027b82 */ /* 0x000e620000000a00 */
[----:B0-----:R-:W-:Y:S01]  /*0060*/  IMAD R0, R0, UR4, R5 ;  /* 0x0000000400007c24 */ /* 0x001fe2000f8e0205 */
[----:B------:R-:W0:Y:S03]  /*0070*/  LDCU.64 UR4, c[0x0][0x358] ;  /* 0x00006b00ff0477ac */ /* 0x000e260008000a00 */
[----:B------:R-:W-:-:S05]  /*0080*/  IMAD.HI R4, R0, 0x66666667, RZ ;  /* 0x6666666700047827 */ /* 0x000fca00078e02ff */
[----:B------:R-:W-:-:S04]  /*0090*/  SHF.R.U32.HI R5, RZ, 0x1f, R4 ;  /* 0x0000001fff057819 */ /* 0x000fc80000011604 */
[----:B------:R-:W-:-:S05]  /*00a0*/  LEA.HI.SX32 R5, R4, R5, 0x1e ;  /* 0x0000000504057211 */ /* 0x000fca00078ff2ff */
[----:B------:R-:W-:-:S04]  /*00b0*/  IMAD R5, R5, -0xa, R0 ;  /* 0xfffffff605057824 */ /* 0x000fc800078e0200 */
[----:B-1----:R-:W-:-:S05]  /*00c0*/  IMAD.WIDE R2, R5, 0x4, R2 ;  /* 0x0000000405027825 */ /* 0x002fca00078e0202 */
[----:B0-----:R-:W-:Y:S01]  /*00d0*/  REDG.E.ADD.STRONG.GPU desc[UR4][R2.64], R7 ;  /* 0x000000070200798e */ /* 0x001fe2000c12e104 */
[----:B------:R-:W-:Y:S05]  /*00e0*/  EXIT ;  /* 0x000000000000794d */ /* 0x000fea0003800000 */
.L_x_0:
[----:B------:R-:W-:-:S00]  /*00f0*/  BRA `(.L_x_0) ;  /* 0xfffffffc00fc7947 */ /* 0x000fc0000383ffff */
[----:B------:R-:W-:-:S00]  /*0100*/  NOP ;  /* 0x0000000000007918 */ /* 0x000fc00000000000 */
[----:B------:R-:W-:-:S00]  /*0110*/  NOP ;  /* 0x0000000000007918 */ /* 0x000fc00000000000 */
[----:B------:R-:W-:-:S00]  /*0120*/  NOP ;  /* 0x0000000000007918 */ /* 0x000fc00000000000 */
[----:B------:R-:W-:-:S00]  /*0130*/  NOP ;  /* 0x0000000000007918 */ /* 0x000fc00000000000 */
[----:B------:R-:W-:-:S00]  /*0140*/  NOP ;  /* 0x0000000000007918 */ /* 0x000fc00000000000 */
[----:B------:R-:W-:-:S00]  /*0150*/  NOP ;  /* 0x0000000000007918 */ /* 0x000fc00000000000 */
[----:B------:R-:W-:-:S00]  /*0160*/  NOP ;  /* 0x0000000000007918 */ /* 0x000fc00000000000 */
[----:B------:R-:W-:-:S00]  /*0170*/  NOP ;  /* 0x0000000000007918 */ /* 0x000fc00000000000 */
.L_x_2:


//--------------------- .text._Z21kernel_non_atomic_addPi --------------------------
	.section	.text._Z21kernel_non_atomic_addPi,"ax",@progbits
	.align	128
        .global         _Z21kernel_non_atomic_addPi
        .type           _Z21kernel_non_atomic_addPi,@function
        .size           _Z21kernel_non_atomic_addPi,(.L_x_3 - _Z21kernel_non_atomic_addPi)
        .other          _Z21kernel_non_atomic_addPi,@"STO_CUDA_ENTRY STV_DEFAULT"
_Z21kernel_non_atomic_addPi:
.text._Z21kernel_non_atomic_addPi:
[----:B------:R-:W-:Y:S01]  /*0000*/  LDC R1, c[0x0][0x37c] ;  /* 0x0000df00ff017b82 */ /* 0x000fe20000000800 */
[----:B------:R-:W0:Y:S07]  /*0010*/  S2R R5, SR_TID.X ;  /* 0x0000000000057919 */ /* 0x000e2e0000002100 */
[----:B------:R-:W0:Y:S08]  /*0020*/  S2UR UR4, SR_CTAID.X ;  /* 0x00000000000479c3 */ /* 0x000e300000002500 */
        /* <DEDUP_REMOVED lines=9> */
[----:B0-----:R-:W2:Y:S02]  /*00c0*/  LDG.E R0, desc[UR4][R2.64] ;  /* 0x0000000402007981 */ /* 0x001ea4000c1e1900 */
[----:B--2---:R-:W-:-:S05]  /*00d0*/  IADD3 R5, PT, PT, R0, 0x1, RZ ;  /* 0x0000000100057810 */ /* 0x004fca0007ffe0ff */
[----:B------:R-:W-:Y:S01]  /*00e0*/  STG.E desc[UR4][R2.64], R5 ;  /* 0x0000000502007986 */ /* 0x000fe2000c101904 */
[----:B------:R-:W-:Y:S05]  /*00f0*/  EXIT ;  /* 0x000000000000794d */ /* 0x000fea0003800000 */
.L_x_1:
        /* <DEDUP_REMOVED lines=16> */
.L_x_3:


//--------------------- .nv.shared.reserved.0     --------------------------
	.section	.nv.shared.reserved.0,"aw",@nobits
	.weak		__nv_reservedSMEM_offset_0_alias
	.size		__nv_reservedSMEM_offset_0_alias, 0, 64
	.other		__nv_reservedSMEM_offset_0_alias,@"STO_CUDA_RESERVED_SHARED STV_DEFAULT"
__nv_reservedSMEM_offset_0_alias:
	.zero		0
	.zero		64


//--------------------- .nv.constant0._Z17kernel_atomic_addPi --------------------------
	.section	.nv.constant0._Z17kernel_atomic_addPi,"a",@progbits
	.sectionflags	@""
	.align	4
.nv.constant0._Z17kernel_atomic_addPi:
	.zero		904


//--------------------- .nv.constant0._Z21kernel_non_atomic_addPi --------------------------
	.section	.nv.constant0._Z21kernel_non_atomic_addPi,"a",@progbits
	.sectionflags	@""
	.align	4
.nv.constant0._Z21kernel_non_atomic_addPi:
	.zero		904


//--------------------- SYMBOLS --------------------------

	.type		.nv.reservedSmem.offset0,@object
	.size		.nv.reservedSmem.offset0,0x4
